//
// Generated by NVIDIA NVVM Compiler
//
// Compiler Build ID: CL-36424714
// Cuda compilation tools, release 13.0, V13.0.88
// Based on NVVM 20.0.0
//

.version 9.0
.target sm_100
.address_size 64

	// .globl	_ZN3cub18CUB_300001_SM_10006detail11EmptyKernelIvEEvv
.global .align 1 .b8 _ZN30_INTERNAL_077c25ee_4_k_cu_main4cuda3std3__45__cpo5beginE[1];
.global .align 1 .b8 _ZN30_INTERNAL_077c25ee_4_k_cu_main4cuda3std3__45__cpo3endE[1];
.global .align 1 .b8 _ZN30_INTERNAL_077c25ee_4_k_cu_main4cuda3std3__45__cpo6cbeginE[1];
.global .align 1 .b8 _ZN30_INTERNAL_077c25ee_4_k_cu_main4cuda3std3__45__cpo4cendE[1];
.global .align 1 .b8 _ZN30_INTERNAL_077c25ee_4_k_cu_main4cuda3std3__45__cpo6rbeginE[1];
.global .align 1 .b8 _ZN30_INTERNAL_077c25ee_4_k_cu_main4cuda3std3__45__cpo4rendE[1];
.global .align 1 .b8 _ZN30_INTERNAL_077c25ee_4_k_cu_main4cuda3std3__45__cpo7crbeginE[1];
.global .align 1 .b8 _ZN30_INTERNAL_077c25ee_4_k_cu_main4cuda3std3__45__cpo5crendE[1];
.global .align 1 .b8 _ZN30_INTERNAL_077c25ee_4_k_cu_main4cuda3std3__432_GLOBAL__N__077c25ee_4_k_cu_main6ignoreE[1];
.global .align 1 .b8 _ZN30_INTERNAL_077c25ee_4_k_cu_main4cuda3std3__419piecewise_constructE[1];
.global .align 1 .b8 _ZN30_INTERNAL_077c25ee_4_k_cu_main4cuda3std3__48in_placeE[1];
.global .align 1 .b8 _ZN30_INTERNAL_077c25ee_4_k_cu_main4cuda3std3__420unreachable_sentinelE[1];
.global .align 1 .b8 _ZN30_INTERNAL_077c25ee_4_k_cu_main4cuda3std3__47nulloptE[1];
.global .align 1 .b8 _ZN30_INTERNAL_077c25ee_4_k_cu_main4cuda3std3__48unexpectE[1];
.global .align 1 .b8 _ZN30_INTERNAL_077c25ee_4_k_cu_main4cuda3std6ranges3__45__cpo4swapE[1];
.global .align 1 .b8 _ZN30_INTERNAL_077c25ee_4_k_cu_main4cuda3std6ranges3__45__cpo9iter_moveE[1];
.global .align 1 .b8 _ZN30_INTERNAL_077c25ee_4_k_cu_main4cuda3std6ranges3__45__cpo5beginE[1];
.global .align 1 .b8 _ZN30_INTERNAL_077c25ee_4_k_cu_main4cuda3std6ranges3__45__cpo3endE[1];
.global .align 1 .b8 _ZN30_INTERNAL_077c25ee_4_k_cu_main4cuda3std6ranges3__45__cpo6cbeginE[1];
.global .align 1 .b8 _ZN30_INTERNAL_077c25ee_4_k_cu_main4cuda3std6ranges3__45__cpo4cendE[1];
.global .align 1 .b8 _ZN30_INTERNAL_077c25ee_4_k_cu_main4cuda3std6ranges3__45__cpo7advanceE[1];
.global .align 1 .b8 _ZN30_INTERNAL_077c25ee_4_k_cu_main4cuda3std6ranges3__45__cpo9iter_swapE[1];
.global .align 1 .b8 _ZN30_INTERNAL_077c25ee_4_k_cu_main4cuda3std6ranges3__45__cpo4nextE[1];
.global .align 1 .b8 _ZN30_INTERNAL_077c25ee_4_k_cu_main4cuda3std6ranges3__45__cpo4prevE[1];
.global .align 1 .b8 _ZN30_INTERNAL_077c25ee_4_k_cu_main4cuda3std6ranges3__45__cpo4dataE[1];
.global .align 1 .b8 _ZN30_INTERNAL_077c25ee_4_k_cu_main4cuda3std6ranges3__45__cpo5cdataE[1];
.global .align 1 .b8 _ZN30_INTERNAL_077c25ee_4_k_cu_main4cuda3std6ranges3__45__cpo4sizeE[1];
.global .align 1 .b8 _ZN30_INTERNAL_077c25ee_4_k_cu_main4cuda3std6ranges3__45__cpo5ssizeE[1];
.global .align 1 .b8 _ZN30_INTERNAL_077c25ee_4_k_cu_main4cuda3std6ranges3__45__cpo8distanceE[1];
.global .align 1 .b8 _ZN30_INTERNAL_077c25ee_4_k_cu_main6thrust24THRUST_300001_SM_1000_NS6system6detail10sequential3seqE[1];
.global .align 1 .b8 _ZN30_INTERNAL_077c25ee_4_k_cu_main6thrust24THRUST_300001_SM_1000_NS12placeholders2_1E[1];
.global .align 1 .b8 _ZN30_INTERNAL_077c25ee_4_k_cu_main6thrust24THRUST_300001_SM_1000_NS12placeholders2_2E[1];
.global .align 1 .b8 _ZN30_INTERNAL_077c25ee_4_k_cu_main6thrust24THRUST_300001_SM_1000_NS12placeholders2_3E[1];
.global .align 1 .b8 _ZN30_INTERNAL_077c25ee_4_k_cu_main6thrust24THRUST_300001_SM_1000_NS12placeholders2_4E[1];
.global .align 1 .b8 _ZN30_INTERNAL_077c25ee_4_k_cu_main6thrust24THRUST_300001_SM_1000_NS12placeholders2_5E[1];
.global .align 1 .b8 _ZN30_INTERNAL_077c25ee_4_k_cu_main6thrust24THRUST_300001_SM_1000_NS12placeholders2_6E[1];
.global .align 1 .b8 _ZN30_INTERNAL_077c25ee_4_k_cu_main6thrust24THRUST_300001_SM_1000_NS12placeholders2_7E[1];
.global .align 1 .b8 _ZN30_INTERNAL_077c25ee_4_k_cu_main6thrust24THRUST_300001_SM_1000_NS12placeholders2_8E[1];
.global .align 1 .b8 _ZN30_INTERNAL_077c25ee_4_k_cu_main6thrust24THRUST_300001_SM_1000_NS12placeholders2_9E[1];
.global .align 1 .b8 _ZN30_INTERNAL_077c25ee_4_k_cu_main6thrust24THRUST_300001_SM_1000_NS12placeholders3_10E[1];

.visible .entry _ZN3cub18CUB_300001_SM_10006detail11EmptyKernelIvEEvv()
{


	ret;

}


// ===== COMPILED SASS (sm_100) =====

	.target	sm_100

	.elftype	@"ET_EXEC"


//--------------------- .note.nv.tkinfo           --------------------------
	.section	.note.nv.tkinfo,"",@"SHT_NOTE"
	.sectionflags	@"SHF_NOTE_NV_TKINFO"
	.tkinfo
        /*0018*/ 	.word	0x00000002
        /*0030*/ 	.string	""
        /*0030*/ 	.string	"ptxas"
        /*0030*/ 	.string	"Cuda compilation tools, release 13.0, V13.0.88"
        /*0030*/ 	.string	"Build cuda_13.0.r13.0/compiler.36424714_0"
        /*0030*/ 	.string	"-arch sm_100 -m 64 "



//--------------------- .note.nv.cuinfo           --------------------------
	.section	.note.nv.cuinfo,"",@"SHT_NOTE"
	.sectionflags	@"SHF_NOTE_NV_CUINFO"
        /*0018*/ 	.short	0x0002
        /*001a*/ 	.short	0x0064
        /*001c*/ 	.short	0x0082
	.zero		2


//--------------------- .nv.info                  --------------------------
	.section	.nv.info,"",@"SHT_CUDA_INFO"
	.align	4


	//----- nvinfo : EIATTR_REGCOUNT
	.align		4
        /*0000*/ 	.byte	0x04, 0x2f
        /*0002*/ 	.short	(.L_41 - .L_40)
	.align		4
.L_40:
        /*0004*/ 	.word	index@(_ZN3cub18CUB_300001_SM_10006detail11EmptyKernelIvEEvv)
        /*0008*/ 	.word	0x00000004


	//----- nvinfo : EIATTR_FRAME_SIZE
	.align		4
.L_41:
        /*000c*/ 	.byte	0x04, 0x11
        /*000e*/ 	.short	(.L_43 - .L_42)
	.align		4
.L_42:
        /*0010*/ 	.word	index@(_ZN3cub18CUB_300001_SM_10006detail11EmptyKernelIvEEvv)
        /*0014*/ 	.word	0x00000000


	//----- nvinfo : EIATTR_MIN_STACK_SIZE
	.align		4
.L_43:
        /*0018*/ 	.byte	0x04, 0x12
        /*001a*/ 	.short	(.L_45 - .L_44)
	.align		4
.L_44:
        /*001c*/ 	.word	index@(_ZN3cub18CUB_300001_SM_10006detail11EmptyKernelIvEEvv)
        /*0020*/ 	.word	0x00000000
.L_45:


//--------------------- .nv.compat                --------------------------
	.section	.nv.compat,"",@"SHT_CUDA_COMPAT_INFO"
	.align	4
        /*0000*/ 	.byte	0x02, 0x09, 0x00, 0x00, 0x02, 0x02, 0x01, 0x00, 0x02, 0x05, 0x05, 0x00, 0x03, 0x07, 0x01, 0x01
        /*0010*/ 	.byte	0x02, 0x03, 0x00, 0x00, 0x02, 0x06, 0x01, 0x00, 0x04, 0x0b, 0x08, 0x00, 0x09, 0x00, 0x00, 0x00
        /*0020*/ 	.byte	0x00, 0x00, 0x00, 0x00


//--------------------- .nv.info._ZN3cub18CUB_300001_SM_10006detail11EmptyKernelIvEEvv --------------------------
	.section	.nv.info._ZN3cub18CUB_300001_SM_10006detail11EmptyKernelIvEEvv,"",@"SHT_CUDA_INFO"
	.sectionflags	@""
	.align	4


	//----- nvinfo : EIATTR_CUDA_API_VERSION
	.align		4
        /*0000*/ 	.byte	0x04, 0x37
        /*0002*/ 	.short	(.L_47 - .L_46)
.L_46:
        /*0004*/ 	.word	0x00000082


	//----- nvinfo : EIATTR_SPARSE_MMA_MASK
	.align		4
.L_47:
        /*0008*/ 	.byte	0x03, 0x50
        /*000a*/ 	.short	0x0000


	//----- nvinfo : EIATTR_MAXREG_COUNT
	.align		4
        /*000c*/ 	.byte	0x03, 0x1b
        /*000e*/ 	.short	0x00ff


	//----- nvinfo : EIATTR_MERCURY_ISA_VERSION
	.align		4
        /*0010*/ 	.byte	0x03, 0x5f
        /*0012*/ 	.short	0x0101


	//----- nvinfo : EIATTR_VRC_CTA_INIT_COUNT
	.align		4
        /*0014*/ 	.byte	0x02, 0x4a
	.zero		1
	.zero		1


	//----- nvinfo : EIATTR_EXIT_INSTR_OFFSETS
	.align		4
        /*0018*/ 	.byte	0x04, 0x1c
        /*001a*/ 	.short	(.L_49 - .L_48)


	//   ....[0]....
.L_48:
        /*001c*/ 	.word	0x00000010


	//----- nvinfo : EIATTR_SW_WAR
	.align		4
.L_49:
        /*0020*/ 	.byte	0x04, 0x36
        /*0022*/ 	.short	(.L_51 - .L_50)
.L_50:
        /*0024*/ 	.word	0x00000008
.L_51:


//--------------------- .nv.callgraph             --------------------------
	.section	.nv.callgraph,"",@"SHT_CUDA_CALLGRAPH"
	.align	4
	.sectionentsize	8
	.align		4
        /*0000*/ 	.word	0x00000000
	.align		4
        /*0004*/ 	.word	0xffffffff
	.align		4
        /*0008*/ 	.word	0x00000000
	.align		4
        /*000c*/ 	.word	0xfffffffe
	.align		4
        /*0010*/ 	.word	0x00000000
	.align		4
        /*0014*/ 	.word	0xfffffffd
	.align		4
        /*0018*/ 	.word	0x00000000
	.align		4
        /*001c*/ 	.word	0xfffffffc


//--------------------- .nv.constant4             --------------------------
	.section	.nv.constant4,"a",@progbits
	.align	8
	.align		8
.nv.constant4:
        /*0000*/ 	.dword	_ZN30_INTERNAL_077c25ee_4_k_cu_main4cuda3std3__45__cpo5beginE
	.align		8
        /*0008*/ 	.dword	_ZN30_INTERNAL_077c25ee_4_k_cu_main4cuda3std3__45__cpo3endE
	.align		8
        /*0010*/ 	.dword	_ZN30_INTERNAL_077c25ee_4_k_cu_main4cuda3std3__45__cpo6cbeginE
	.align		8
        /*0018*/ 	.dword	_ZN30_INTERNAL_077c25ee_4_k_cu_main4cuda3std3__45__cpo4cendE
	.align		8
        /*0020*/ 	.dword	_ZN30_INTERNAL_077c25ee_4_k_cu_main4cuda3std3__45__cpo6rbeginE
	.align		8
        /*0028*/ 	.dword	_ZN30_INTERNAL_077c25ee_4_k_cu_main4cuda3std3__45__cpo4rendE
	.align		8
        /*0030*/ 	.dword	_ZN30_INTERNAL_077c25ee_4_k_cu_main4cuda3std3__45__cpo7crbeginE
	.align		8
        /*0038*/ 	.dword	_ZN30_INTERNAL_077c25ee_4_k_cu_main4cuda3std3__45__cpo5crendE
	.align		8
        /*0040*/ 	.dword	_ZN30_INTERNAL_077c25ee_4_k_cu_main4cuda3std3__432_GLOBAL__N__077c25ee_4_k_cu_main6ignoreE
	.align		8
        /*0048*/ 	.dword	_ZN30_INTERNAL_077c25ee_4_k_cu_main4cuda3std3__419piecewise_constructE
	.align		8
        /*0050*/ 	.dword	_ZN30_INTERNAL_077c25ee_4_k_cu_main4cuda3std3__48in_placeE
	.align		8
        /*0058*/ 	.dword	_ZN30_INTERNAL_077c25ee_4_k_cu_main4cuda3std3__420unreachable_sentinelE
	.align		8
        /*0060*/ 	.dword	_ZN30_INTERNAL_077c25ee_4_k_cu_main4cuda3std3__47nulloptE
	.align		8
        /*0068*/ 	.dword	_ZN30_INTERNAL_077c25ee_4_k_cu_main4cuda3std3__48unexpectE
	.align		8
        /*0070*/ 	.dword	_ZN30_INTERNAL_077c25ee_4_k_cu_main4cuda3std6ranges3__45__cpo4swapE
	.align		8
        /*0078*/ 	.dword	_ZN30_INTERNAL_077c25ee_4_k_cu_main4cuda3std6ranges3__45__cpo9iter_moveE
	.align		8
        /*0080*/ 	.dword	_ZN30_INTERNAL_077c25ee_4_k_cu_main4cuda3std6ranges3__45__cpo5beginE
	.align		8
        /*0088*/ 	.dword	_ZN30_INTERNAL_077c25ee_4_k_cu_main4cuda3std6ranges3__45__cpo3endE
	.align		8
        /*0090*/ 	.dword	_ZN30_INTERNAL_077c25ee_4_k_cu_main4cuda3std6ranges3__45__cpo6cbeginE
	.align		8
        /*0098*/ 	.dword	_ZN30_INTERNAL_077c25ee_4_k_cu_main4cuda3std6ranges3__45__cpo4cendE
	.align		8
        /*00a0*/ 	.dword	_ZN30_INTERNAL_077c25ee_4_k_cu_main4cuda3std6ranges3__45__cpo7advanceE
	.align		8
        /*00a8*/ 	.dword	_ZN30_INTERNAL_077c25ee_4_k_cu_main4cuda3std6ranges3__45__cpo9iter_swapE
	.align		8
        /*00b0*/ 	.dword	_ZN30_INTERNAL_077c25ee_4_k_cu_main4cuda3std6ranges3__45__cpo4nextE
	.align		8
        /*00b8*/ 	.dword	_ZN30_INTERNAL_077c25ee_4_k_cu_main4cuda3std6ranges3__45__cpo4prevE
	.align		8
        /*00c0*/ 	.dword	_ZN30_INTERNAL_077c25ee_4_k_cu_main4cuda3std6ranges3__45__cpo4dataE
	.align		8
        /*00c8*/ 	.dword	_ZN30_INTERNAL_077c25ee_4_k_cu_main4cuda3std6ranges3__45__cpo5cdataE
	.align		8
        /*00d0*/ 	.dword	_ZN30_INTERNAL_077c25ee_4_k_cu_main4cuda3std6ranges3__45__cpo4sizeE
	.align		8
        /*00d8*/ 	.dword	_ZN30_INTERNAL_077c25ee_4_k_cu_main4cuda3std6ranges3__45__cpo5ssizeE
	.align		8
        /*00e0*/ 	.dword	_ZN30_INTERNAL_077c25ee_4_k_cu_main4cuda3std6ranges3__45__cpo8distanceE
	.align		8
        /*00e8*/ 	.dword	_ZN30_INTERNAL_077c25ee_4_k_cu_main6thrust24THRUST_300001_SM_1000_NS6system6detail10sequential3seqE
	.align		8
        /*00f0*/ 	.dword	_ZN30_INTERNAL_077c25ee_4_k_cu_main6thrust24THRUST_300001_SM_1000_NS12placeholders2_1E
	.align		8
        /*00f8*/ 	.dword	_ZN30_INTERNAL_077c25ee_4_k_cu_main6thrust24THRUST_300001_SM_1000_NS12placeholders2_2E
	.align		8
        /*0100*/ 	.dword	_ZN30_INTERNAL_077c25ee_4_k_cu_main6thrust24THRUST_300001_SM_1000_NS12placeholders2_3E
	.align		8
        /*0108*/ 	.dword	_ZN30_INTERNAL_077c25ee_4_k_cu_main6thrust24THRUST_300001_SM_1000_NS12placeholders2_4E
	.align		8
        /*0110*/ 	.dword	_ZN30_INTERNAL_077c25ee_4_k_cu_main6thrust24THRUST_300001_SM_1000_NS12placeholders2_5E
	.align		8
        /*0118*/ 	.dword	_ZN30_INTERNAL_077c25ee_4_k_cu_main6thrust24THRUST_300001_SM_1000_NS12placeholders2_6E
	.align		8
        /*0120*/ 	.dword	_ZN30_INTERNAL_077c25ee_4_k_cu_main6thrust24THRUST_300001_SM_1000_NS12placeholders2_7E
	.align		8
        /*0128*/ 	.dword	_ZN30_INTERNAL_077c25ee_4_k_cu_main6thrust24THRUST_300001_SM_1000_NS12placeholders2_8E
	.align		8
        /*0130*/ 	.dword	_ZN30_INTERNAL_077c25ee_4_k_cu_main6thrust24THRUST_300001_SM_1000_NS12placeholders2_9E
	.align		8
        /*0138*/ 	.dword	_ZN30_INTERNAL_077c25ee_4_k_cu_main6thrust24THRUST_300001_SM_1000_NS12placeholders3_10E


//--------------------- .text._ZN3cub18CUB_300001_SM_10006detail11EmptyKernelIvEEvv --------------------------
	.section	.text._ZN3cub18CUB_300001_SM_10006detail11EmptyKernelIvEEvv,"ax",@progbits
	.align	128
        .global         _ZN3cub18CUB_300001_SM_10006detail11EmptyKernelIvEEvv
        .type           _ZN3cub18CUB_300001_SM_10006detail11EmptyKernelIvEEvv,@function
        .size           _ZN3cub18CUB_300001_SM_10006detail11EmptyKernelIvEEvv,(.L_x_1 - _ZN3cub18CUB_300001_SM_10006detail11EmptyKernelIvEEvv)
        .other          _ZN3cub18CUB_300001_SM_10006detail11EmptyKernelIvEEvv,@"STO_CUDA_ENTRY STV_DEFAULT"
_ZN3cub18CUB_300001_SM_10006detail11EmptyKernelIvEEvv:
.text._ZN3cub18CUB_300001_SM_10006detail11EmptyKernelIvEEvv:
[----:B------:R-:W-:Y:S01]  /*0000*/  LDC R1, c[0x0][0x37c] ;  /* 0x0000df00ff017b82 */ /* 0x000fe20000000800 */
[----:B------:R-:W-:Y:S05]  /*0010*/  EXIT ;  /* 0x000000000000794d */ /* 0x000fea0003800000 */
.L_x_0:
[----:B------:R-:W-:-:S00]  /*0020*/  BRA `(.L_x_0) ;  /* 0xfffffffc00fc7947 */ /* 0x000fc0000383ffff */
[----:B------:R-:W-:-:S00]  /*0030*/  NOP ;  /* 0x0000000000007918 */ /* 0x000fc00000000000 */
        /* <DEDUP_REMOVED lines=12> */
.L_x_1:


//--------------------- .nv.shared.reserved.0     --------------------------
	.section	.nv.shared.reserved.0,"aw",@nobits
	.weak		__nv_reservedSMEM_offset_0_alias
	.size		__nv_reservedSMEM_offset_0_alias, 0, 64
	.other		__nv_reservedSMEM_offset_0_alias,@"STO_CUDA_RESERVED_SHARED STV_DEFAULT"
__nv_reservedSMEM_offset_0_alias:
	.zero		0
	.zero		64


//--------------------- .nv.global                --------------------------
	.section	.nv.global,"aw",@nobits
.nv.global:
	.type		_ZN30_INTERNAL_077c25ee_4_k_cu_main6thrust24THRUST_300001_SM_1000_NS12placeholders2_5E,@object
	.size		_ZN30_INTERNAL_077c25ee_4_k_cu_main6thrust24THRUST_300001_SM_1000_NS12placeholders2_5E,(_ZN30_INTERNAL_077c25ee_4_k_cu_main4cuda3std3__45__cpo6cbeginE - _ZN30_INTERNAL_077c25ee_4_k_cu_main6thrust24THRUST_300001_SM_1000_NS12placeholders2_5E)
_ZN30_INTERNAL_077c25ee_4_k_cu_main6thrust24THRUST_300001_SM_1000_NS12placeholders2_5E:
	.zero		1
	.type		_ZN30_INTERNAL_077c25ee_4_k_cu_main4cuda3std3__45__cpo6cbeginE,@object
	.size		_ZN30_INTERNAL_077c25ee_4_k_cu_main4cuda3std3__45__cpo6cbeginE,(_ZN30_INTERNAL_077c25ee_4_k_cu_main4cuda3std6ranges3__45__cpo6cbeginE - _ZN30_INTERNAL_077c25ee_4_k_cu_main4cuda3std3__45__cpo6cbeginE)
_ZN30_INTERNAL_077c25ee_4_k_cu_main4cuda3std3__45__cpo6cbeginE:
	.zero		1
	.type		_ZN30_INTERNAL_077c25ee_4_k_cu_main4cuda3std6ranges3__45__cpo6cbeginE,@object
	.size		_ZN30_INTERNAL_077c25ee_4_k_cu_main4cuda3std6ranges3__45__cpo6cbeginE,(_ZN30_INTERNAL_077c25ee_4_k_cu_main4cuda3std3__48in_placeE - _ZN30_INTERNAL_077c25ee_4_k_cu_main4cuda3std6ranges3__45__cpo6cbeginE)
_ZN30_INTERNAL_077c25ee_4_k_cu_main4cuda3std6ranges3__45__cpo6cbeginE:
	.zero		1
	.type		_ZN30_INTERNAL_077c25ee_4_k_cu_main4cuda3std3__48in_placeE,@object
	.size		_ZN30_INTERNAL_077c25ee_4_k_cu_main4cuda3std3__48in_placeE,(_ZN30_INTERNAL_077c25ee_4_k_cu_main4cuda3std6ranges3__45__cpo4sizeE - _ZN30_INTERNAL_077c25ee_4_k_cu_main4cuda3std3__48in_placeE)
_ZN30_INTERNAL_077c25ee_4_k_cu_main4cuda3std3__48in_placeE:
	.zero		1
	.type		_ZN30_INTERNAL_077c25ee_4_k_cu_main4cuda3std6ranges3__45__cpo4sizeE,@object
	.size		_ZN30_INTERNAL_077c25ee_4_k_cu_main4cuda3std6ranges3__45__cpo4sizeE,(_ZN30_INTERNAL_077c25ee_4_k_cu_main6thrust24THRUST_300001_SM_1000_NS12placeholders2_9E - _ZN30_INTERNAL_077c25ee_4_k_cu_main4cuda3std6ranges3__45__cpo4sizeE)
_ZN30_INTERNAL_077c25ee_4_k_cu_main4cuda3std6ranges3__45__cpo4sizeE:
	.zero		1
	.type		_ZN30_INTERNAL_077c25ee_4_k_cu_main6thrust24THRUST_300001_SM_1000_NS12placeholders2_9E,@object
	.size		_ZN30_INTERNAL_077c25ee_4_k_cu_main6thrust24THRUST_300001_SM_1000_NS12placeholders2_9E,(_ZN30_INTERNAL_077c25ee_4_k_cu_main4cuda3std3__45__cpo7crbeginE - _ZN30_INTERNAL_077c25ee_4_k_cu_main6thrust24THRUST_300001_SM_1000_NS12placeholders2_9E)
_ZN30_INTERNAL_077c25ee_4_k_cu_main6thrust24THRUST_300001_SM_1000_NS12placeholders2_9E:
	.zero		1
	.type		_ZN30_INTERNAL_077c25ee_4_k_cu_main4cuda3std3__45__cpo7crbeginE,@object
	.size		_ZN30_INTERNAL_077c25ee_4_k_cu_main4cuda3std3__45__cpo7crbeginE,(_ZN30_INTERNAL_077c25ee_4_k_cu_main4cuda3std6ranges3__45__cpo4nextE - _ZN30_INTERNAL_077c25ee_4_k_cu_main4cuda3std3__45__cpo7crbeginE)
_ZN30_INTERNAL_077c25ee_4_k_cu_main4cuda3std3__45__cpo7crbeginE:
	.zero		1
	.type		_ZN30_INTERNAL_077c25ee_4_k_cu_main4cuda3std6ranges3__45__cpo4nextE,@object
	.size		_ZN30_INTERNAL_077c25ee_4_k_cu_main4cuda3std6ranges3__45__cpo4nextE,(_ZN30_INTERNAL_077c25ee_4_k_cu_main4cuda3std6ranges3__45__cpo4swapE - _ZN30_INTERNAL_077c25ee_4_k_cu_main4cuda3std6ranges3__45__cpo4nextE)
_ZN30_INTERNAL_077c25ee_4_k_cu_main4cuda3std6ranges3__45__cpo4nextE:
	.zero		1
	.type		_ZN30_INTERNAL_077c25ee_4_k_cu_main4cuda3std6ranges3__45__cpo4swapE,@object
	.size		_ZN30_INTERNAL_077c25ee_4_k_cu_main4cuda3std6ranges3__45__cpo4swapE,(_ZN30_INTERNAL_077c25ee_4_k_cu_main6thrust24THRUST_300001_SM_1000_NS12placeholders2_1E - _ZN30_INTERNAL_077c25ee_4_k_cu_main4cuda3std6ranges3__45__cpo4swapE)
_ZN30_INTERNAL_077c25ee_4_k_cu_main4cuda3std6ranges3__45__cpo4swapE:
	.zero		1
	.type		_ZN30_INTERNAL_077c25ee_4_k_cu_main6thrust24THRUST_300001_SM_1000_NS12placeholders2_1E,@object
	.size		_ZN30_INTERNAL_077c25ee_4_k_cu_main6thrust24THRUST_300001_SM_1000_NS12placeholders2_1E,(_ZN30_INTERNAL_077c25ee_4_k_cu_main6thrust24THRUST_300001_SM_1000_NS12placeholders2_3E - _ZN30_INTERNAL_077c25ee_4_k_cu_main6thrust24THRUST_300001_SM_1000_NS12placeholders2_1E)
_ZN30_INTERNAL_077c25ee_4_k_cu_main6thrust24THRUST_300001_SM_1000_NS12placeholders2_1E:
	.zero		1
	.type		_ZN30_INTERNAL_077c25ee_4_k_cu_main6thrust24THRUST_300001_SM_1000_NS12placeholders2_3E,@object
	.size		_ZN30_INTERNAL_077c25ee_4_k_cu_main6thrust24THRUST_300001_SM_1000_NS12placeholders2_3E,(_ZN30_INTERNAL_077c25ee_4_k_cu_main4cuda3std3__45__cpo5beginE - _ZN30_INTERNAL_077c25ee_4_k_cu_main6thrust24THRUST_300001_SM_1000_NS12placeholders2_3E)
_ZN30_INTERNAL_077c25ee_4_k_cu_main6thrust24THRUST_300001_SM_1000_NS12placeholders2_3E:
	.zero		1
	.type		_ZN30_INTERNAL_077c25ee_4_k_cu_main4cuda3std3__45__cpo5beginE,@object
	.size		_ZN30_INTERNAL_077c25ee_4_k_cu_main4cuda3std3__45__cpo5beginE,(_ZN30_INTERNAL_077c25ee_4_k_cu_main4cuda3std6ranges3__45__cpo5beginE - _ZN30_INTERNAL_077c25ee_4_k_cu_main4cuda3std3__45__cpo5beginE)
_ZN30_INTERNAL_077c25ee_4_k_cu_main4cuda3std3__45__cpo5beginE:
	.zero		1
	.type		_ZN30_INTERNAL_077c25ee_4_k_cu_main4cuda3std6ranges3__45__cpo5beginE,@object
	.size		_ZN30_INTERNAL_077c25ee_4_k_cu_main4cuda3std6ranges3__45__cpo5beginE,(_ZN30_INTERNAL_077c25ee_4_k_cu_main4cuda3std3__432_GLOBAL__N__077c25ee_4_k_cu_main6ignoreE - _ZN30_INTERNAL_077c25ee_4_k_cu_main4cuda3std6ranges3__45__cpo5beginE)
_ZN30_INTERNAL_077c25ee_4_k_cu_main4cuda3std6ranges3__45__cpo5beginE:
	.zero		1
	.type		_ZN30_INTERNAL_077c25ee_4_k_cu_main4cuda3std3__432_GLOBAL__N__077c25ee_4_k_cu_main6ignoreE,@object
	.size		_ZN30_INTERNAL_077c25ee_4_k_cu_main4cuda3std3__432_GLOBAL__N__077c25ee_4_k_cu_main6ignoreE,(_ZN30_INTERNAL_077c25ee_4_k_cu_main4cuda3std6ranges3__45__cpo4dataE - _ZN30_INTERNAL_077c25ee_4_k_cu_main4cuda3std3__432_GLOBAL__N__077c25ee_4_k_cu_main6ignoreE)
_ZN30_INTERNAL_077c25ee_4_k_cu_main4cuda3std3__432_GLOBAL__N__077c25ee_4_k_cu_main6ignoreE:
	.zero		1
	.type		_ZN30_INTERNAL_077c25ee_4_k_cu_main4cuda3std6ranges3__45__cpo4dataE,@object
	.size		_ZN30_INTERNAL_077c25ee_4_k_cu_main4cuda3std6ranges3__45__cpo4dataE,(_ZN30_INTERNAL_077c25ee_4_k_cu_main6thrust24THRUST_300001_SM_1000_NS12placeholders2_7E - _ZN30_INTERNAL_077c25ee_4_k_cu_main4cuda3std6ranges3__45__cpo4dataE)
_ZN30_INTERNAL_077c25ee_4_k_cu_main4cuda3std6ranges3__45__cpo4dataE:
	.zero		1
	.type		_ZN30_INTERNAL_077c25ee_4_k_cu_main6thrust24THRUST_300001_SM_1000_NS12placeholders2_7E,@object
	.size		_ZN30_INTERNAL_077c25ee_4_k_cu_main6thrust24THRUST_300001_SM_1000_NS12placeholders2_7E,(_ZN30_INTERNAL_077c25ee_4_k_cu_main4cuda3std3__45__cpo6rbeginE - _ZN30_INTERNAL_077c25ee_4_k_cu_main6thrust24THRUST_300001_SM_1000_NS12placeholders2_7E)
_ZN30_INTERNAL_077c25ee_4_k_cu_main6thrust24THRUST_300001_SM_1000_NS12placeholders2_7E:
	.zero		1
	.type		_ZN30_INTERNAL_077c25ee_4_k_cu_main4cuda3std3__45__cpo6rbeginE,@object
	.size		_ZN30_INTERNAL_077c25ee_4_k_cu_main4cuda3std3__45__cpo6rbeginE,(_ZN30_INTERNAL_077c25ee_4_k_cu_main4cuda3std6ranges3__45__cpo7advanceE - _ZN30_INTERNAL_077c25ee_4_k_cu_main4cuda3std3__45__cpo6rbeginE)
_ZN30_INTERNAL_077c25ee_4_k_cu_main4cuda3std3__45__cpo6rbeginE:
	.zero		1
	.type		_ZN30_INTERNAL_077c25ee_4_k_cu_main4cuda3std6ranges3__45__cpo7advanceE,@object
	.size		_ZN30_INTERNAL_077c25ee_4_k_cu_main4cuda3std6ranges3__45__cpo7advanceE,(_ZN30_INTERNAL_077c25ee_4_k_cu_main4cuda3std3__47nulloptE - _ZN30_INTERNAL_077c25ee_4_k_cu_main4cuda3std6ranges3__45__cpo7advanceE)
_ZN30_INTERNAL_077c25ee_4_k_cu_main4cuda3std6ranges3__45__cpo7advanceE:
	.zero		1
	.type		_ZN30_INTERNAL_077c25ee_4_k_cu_main4cuda3std3__47nulloptE,@object
	.size		_ZN30_INTERNAL_077c25ee_4_k_cu_main4cuda3std3__47nulloptE,(_ZN30_INTERNAL_077c25ee_4_k_cu_main4cuda3std6ranges3__45__cpo8distanceE - _ZN30_INTERNAL_077c25ee_4_k_cu_main4cuda3std3__47nulloptE)
_ZN30_INTERNAL_077c25ee_4_k_cu_main4cuda3std3__47nulloptE:
	.zero		1
	.type		_ZN30_INTERNAL_077c25ee_4_k_cu_main4cuda3std6ranges3__45__cpo8distanceE,@object
	.size		_ZN30_INTERNAL_077c25ee_4_k_cu_main4cuda3std6ranges3__45__cpo8distanceE,(_ZN30_INTERNAL_077c25ee_4_k_cu_main6thrust24THRUST_300001_SM_1000_NS12placeholders2_6E - _ZN30_INTERNAL_077c25ee_4_k_cu_main4cuda3std6ranges3__45__cpo8distanceE)
_ZN30_INTERNAL_077c25ee_4_k_cu_main4cuda3std6ranges3__45__cpo8distanceE:
	.zero		1
	.type		_ZN30_INTERNAL_077c25ee_4_k_cu_main6thrust24THRUST_300001_SM_1000_NS12placeholders2_6E,@object
	.size		_ZN30_INTERNAL_077c25ee_4_k_cu_main6thrust24THRUST_300001_SM_1000_NS12placeholders2_6E,(_ZN30_INTERNAL_077c25ee_4_k_cu_main4cuda3std3__45__cpo4cendE - _ZN30_INTERNAL_077c25ee_4_k_cu_main6thrust24THRUST_300001_SM_1000_NS12placeholders2_6E)
_ZN30_INTERNAL_077c25ee_4_k_cu_main6thrust24THRUST_300001_SM_1000_NS12placeholders2_6E:
	.zero		1
	.type		_ZN30_INTERNAL_077c25ee_4_k_cu_main4cuda3std3__45__cpo4cendE,@object
	.size		_ZN30_INTERNAL_077c25ee_4_k_cu_main4cuda3std3__45__cpo4cendE,(_ZN30_INTERNAL_077c25ee_4_k_cu_main4cuda3std6ranges3__45__cpo4cendE - _ZN30_INTERNAL_077c25ee_4_k_cu_main4cuda3std3__45__cpo4cendE)
_ZN30_INTERNAL_077c25ee_4_k_cu_main4cuda3std3__45__cpo4cendE:
	.zero		1
	.type		_ZN30_INTERNAL_077c25ee_4_k_cu_main4cuda3std6ranges3__45__cpo4cendE,@object
	.size		_ZN30_INTERNAL_077c25ee_4_k_cu_main4cuda3std6ranges3__45__cpo4cendE,(_ZN30_INTERNAL_077c25ee_4_k_cu_main4cuda3std3__420unreachable_sentinelE - _ZN30_INTERNAL_077c25ee_4_k_cu_main4cuda3std6ranges3__45__cpo4cendE)
_ZN30_INTERNAL_077c25ee_4_k_cu_main4cuda3std6ranges3__45__cpo4cendE:
	.zero		1
	.type		_ZN30_INTERNAL_077c25ee_4_k_cu_main4cuda3std3__420unreachable_sentinelE,@object
	.size		_ZN30_INTERNAL_077c25ee_4_k_cu_main4cuda3std3__420unreachable_sentinelE,(_ZN30_INTERNAL_077c25ee_4_k_cu_main4cuda3std6ranges3__45__cpo5ssizeE - _ZN30_INTERNAL_077c25ee_4_k_cu_main4cuda3std3__420unreachable_sentinelE)
_ZN30_INTERNAL_077c25ee_4_k_cu_main4cuda3std3__420unreachable_sentinelE:
	.zero		1
	.type		_ZN30_INTERNAL_077c25ee_4_k_cu_main4cuda3std6ranges3__45__cpo5ssizeE,@object
	.size		_ZN30_INTERNAL_077c25ee_4_k_cu_main4cuda3std6ranges3__45__cpo5ssizeE,(_ZN30_INTERNAL_077c25ee_4_k_cu_main6thrust24THRUST_300001_SM_1000_NS12placeholders3_10E - _ZN30_INTERNAL_077c25ee_4_k_cu_main4cuda3std6ranges3__45__cpo5ssizeE)
_ZN30_INTERNAL_077c25ee_4_k_cu_main4cuda3std6ranges3__45__cpo5ssizeE:
	.zero		1
	.type		_ZN30_INTERNAL_077c25ee_4_k_cu_main6thrust24THRUST_300001_SM_1000_NS12placeholders3_10E,@object
	.size		_ZN30_INTERNAL_077c25ee_4_k_cu_main6thrust24THRUST_300001_SM_1000_NS12placeholders3_10E,(_ZN30_INTERNAL_077c25ee_4_k_cu_main4cuda3std3__45__cpo5crendE - _ZN30_INTERNAL_077c25ee_4_k_cu_main6thrust24THRUST_300001_SM_1000_NS12placeholders3_10E)
_ZN30_INTERNAL_077c25ee_4_k_cu_main6thrust24THRUST_300001_SM_1000_NS12placeholders3_10E:
	.zero		1
	.type		_ZN30_INTERNAL_077c25ee_4_k_cu_main4cuda3std3__45__cpo5crendE,@object
	.size		_ZN30_INTERNAL_077c25ee_4_k_cu_main4cuda3std3__45__cpo5crendE,(_ZN30_INTERNAL_077c25ee_4_k_cu_main4cuda3std6ranges3__45__cpo4prevE - _ZN30_INTERNAL_077c25ee_4_k_cu_main4cuda3std3__45__cpo5crendE)
_ZN30_INTERNAL_077c25ee_4_k_cu_main4cuda3std3__45__cpo5crendE:
	.zero		1
	.type		_ZN30_INTERNAL_077c25ee_4_k_cu_main4cuda3std6ranges3__45__cpo4prevE,@object
	.size		_ZN30_INTERNAL_077c25ee_4_k_cu_main4cuda3std6ranges3__45__cpo4prevE,(_ZN30_INTERNAL_077c25ee_4_k_cu_main4cuda3std6ranges3__45__cpo9iter_moveE - _ZN30_INTERNAL_077c25ee_4_k_cu_main4cuda3std6ranges3__45__cpo4prevE)
_ZN30_INTERNAL_077c25ee_4_k_cu_main4cuda3std6ranges3__45__cpo4prevE:
	.zero		1
	.type		_ZN30_INTERNAL_077c25ee_4_k_cu_main4cuda3std6ranges3__45__cpo9iter_moveE,@object
	.size		_ZN30_INTERNAL_077c25ee_4_k_cu_main4cuda3std6ranges3__45__cpo9iter_moveE,(_ZN30_INTERNAL_077c25ee_4_k_cu_main6thrust24THRUST_300001_SM_1000_NS12placeholders2_2E - _ZN30_INTERNAL_077c25ee_4_k_cu_main4cuda3std6ranges3__45__cpo9iter_moveE)
_ZN30_INTERNAL_077c25ee_4_k_cu_main4cuda3std6ranges3__45__cpo9iter_moveE:
	.zero		1
	.type		_ZN30_INTERNAL_077c25ee_4_k_cu_main6thrust24THRUST_300001_SM_1000_NS12placeholders2_2E,@object
	.size		_ZN30_INTERNAL_077c25ee_4_k_cu_main6thrust24THRUST_300001_SM_1000_NS12placeholders2_2E,(_ZN30_INTERNAL_077c25ee_4_k_cu_main6thrust24THRUST_300001_SM_1000_NS12placeholders2_4E - _ZN30_INTERNAL_077c25ee_4_k_cu_main6thrust24THRUST_300001_SM_1000_NS12placeholders2_2E)
_ZN30_INTERNAL_077c25ee_4_k_cu_main6thrust24THRUST_300001_SM_1000_NS12placeholders2_2E:
	.zero		1
	.type		_ZN30_INTERNAL_077c25ee_4_k_cu_main6thrust24THRUST_300001_SM_1000_NS12placeholders2_4E,@object
	.size		_ZN30_INTERNAL_077c25ee_4_k_cu_main6thrust24THRUST_300001_SM_1000_NS12placeholders2_4E,(_ZN30_INTERNAL_077c25ee_4_k_cu_main4cuda3std3__45__cpo3endE - _ZN30_INTERNAL_077c25ee_4_k_cu_main6thrust24THRUST_300001_SM_1000_NS12placeholders2_4E)
_ZN30_INTERNAL_077c25ee_4_k_cu_main6thrust24THRUST_300001_SM_1000_NS12placeholders2_4E:
	.zero		1
	.type		_ZN30_INTERNAL_077c25ee_4_k_cu_main4cuda3std3__45__cpo3endE,@object
	.size		_ZN30_INTERNAL_077c25ee_4_k_cu_main4cuda3std3__45__cpo3endE,(_ZN30_INTERNAL_077c25ee_4_k_cu_main4cuda3std6ranges3__45__cpo3endE - _ZN30_INTERNAL_077c25ee_4_k_cu_main4cuda3std3__45__cpo3endE)
_ZN30_INTERNAL_077c25ee_4_k_cu_main4cuda3std3__45__cpo3endE:
	.zero		1
	.type		_ZN30_INTERNAL_077c25ee_4_k_cu_main4cuda3std6ranges3__45__cpo3endE,@object
	.size		_ZN30_INTERNAL_077c25ee_4_k_cu_main4cuda3std6ranges3__45__cpo3endE,(_ZN30_INTERNAL_077c25ee_4_k_cu_main4cuda3std3__419piecewise_constructE - _ZN30_INTERNAL_077c25ee_4_k_cu_main4cuda3std6ranges3__45__cpo3endE)
_ZN30_INTERNAL_077c25ee_4_k_cu_main4cuda3std6ranges3__45__cpo3endE:
	.zero		1
	.type		_ZN30_INTERNAL_077c25ee_4_k_cu_main4cuda3std3__419piecewise_constructE,@object
	.size		_ZN30_INTERNAL_077c25ee_4_k_cu_main4cuda3std3__419piecewise_constructE,(_ZN30_INTERNAL_077c25ee_4_k_cu_main4cuda3std6ranges3__45__cpo5cdataE - _ZN30_INTERNAL_077c25ee_4_k_cu_main4cuda3std3__419piecewise_constructE)
_ZN30_INTERNAL_077c25ee_4_k_cu_main4cuda3std3__419piecewise_constructE:
	.zero		1
	.type		_ZN30_INTERNAL_077c25ee_4_k_cu_main4cuda3std6ranges3__45__cpo5cdataE,@object
	.size		_ZN30_INTERNAL_077c25ee_4_k_cu_main4cuda3std6ranges3__45__cpo5cdataE,(_ZN30_INTERNAL_077c25ee_4_k_cu_main6thrust24THRUST_300001_SM_1000_NS12placeholders2_8E - _ZN30_INTERNAL_077c25ee_4_k_cu_main4cuda3std6ranges3__45__cpo5cdataE)
_ZN30_INTERNAL_077c25ee_4_k_cu_main4cuda3std6ranges3__45__cpo5cdataE:
	.zero		1
	.type		_ZN30_INTERNAL_077c25ee_4_k_cu_main6thrust24THRUST_300001_SM_1000_NS12placeholders2_8E,@object
	.size		_ZN30_INTERNAL_077c25ee_4_k_cu_main6thrust24THRUST_300001_SM_1000_NS12placeholders2_8E,(_ZN30_INTERNAL_077c25ee_4_k_cu_main4cuda3std3__45__cpo4rendE - _ZN30_INTERNAL_077c25ee_4_k_cu_main6thrust24THRUST_300001_SM_1000_NS12placeholders2_8E)
_ZN30_INTERNAL_077c25ee_4_k_cu_main6thrust24THRUST_300001_SM_1000_NS12placeholders2_8E:
	.zero		1
	.type		_ZN30_INTERNAL_077c25ee_4_k_cu_main4cuda3std3__45__cpo4rendE,@object
	.size		_ZN30_INTERNAL_077c25ee_4_k_cu_main4cuda3std3__45__cpo4rendE,(_ZN30_INTERNAL_077c25ee_4_k_cu_main4cuda3std6ranges3__45__cpo9iter_swapE - _ZN30_INTERNAL_077c25ee_4_k_cu_main4cuda3std3__45__cpo4rendE)
_ZN30_INTERNAL_077c25ee_4_k_cu_main4cuda3std3__45__cpo4rendE:
	.zero		1
	.type		_ZN30_INTERNAL_077c25ee_4_k_cu_main4cuda3std6ranges3__45__cpo9iter_swapE,@object
	.size		_ZN30_INTERNAL_077c25ee_4_k_cu_main4cuda3std6ranges3__45__cpo9iter_swapE,(_ZN30_INTERNAL_077c25ee_4_k_cu_main4cuda3std3__48unexpectE - _ZN30_INTERNAL_077c25ee_4_k_cu_main4cuda3std6ranges3__45__cpo9iter_swapE)
_ZN30_INTERNAL_077c25ee_4_k_cu_main4cuda3std6ranges3__45__cpo9iter_swapE:
	.zero		1
	.type		_ZN30_INTERNAL_077c25ee_4_k_cu_main4cuda3std3__48unexpectE,@object
	.size		_ZN30_INTERNAL_077c25ee_4_k_cu_main4cuda3std3__48unexpectE,(_ZN30_INTERNAL_077c25ee_4_k_cu_main6thrust24THRUST_300001_SM_1000_NS6system6detail10sequential3seqE - _ZN30_INTERNAL_077c25ee_4_k_cu_main4cuda3std3__48unexpectE)
_ZN30_INTERNAL_077c25ee_4_k_cu_main4cuda3std3__48unexpectE:
	.zero		1
	.type		_ZN30_INTERNAL_077c25ee_4_k_cu_main6thrust24THRUST_300001_SM_1000_NS6system6detail10sequential3seqE,@object
	.size		_ZN30_INTERNAL_077c25ee_4_k_cu_main6thrust24THRUST_300001_SM_1000_NS6system6detail10sequential3seqE,(.L_29 - _ZN30_INTERNAL_077c25ee_4_k_cu_main6thrust24THRUST_300001_SM_1000_NS6system6detail10sequential3seqE)
_ZN30_INTERNAL_077c25ee_4_k_cu_main6thrust24THRUST_300001_SM_1000_NS6system6detail10sequential3seqE:
	.zero		1
.L_29:


//--------------------- .nv.constant0._ZN3cub18CUB_300001_SM_10006detail11EmptyKernelIvEEvv --------------------------
	.section	.nv.constant0._ZN3cub18CUB_300001_SM_10006detail11EmptyKernelIvEEvv,"a",@progbits
	.sectionflags	@""
	.align	4
.nv.constant0._ZN3cub18CUB_300001_SM_10006detail11EmptyKernelIvEEvv:
	.zero		896


//--------------------- SYMBOLS --------------------------

	.type		.nv.reservedSmem.offset0,@object
	.size		.nv.reservedSmem.offset0,0x4
